//
// Generated by NVIDIA NVVM Compiler
//
// Compiler Build ID: CL-36424714
// Cuda compilation tools, release 13.0, V13.0.88
// Based on NVVM 20.0.0
//

.version 9.0
.target sm_100
.address_size 64

	// .globl	_Z15funkcja_testowav

.visible .entry _Z15funkcja_testowav()
{


	ret;

}


// ===== COMPILED SASS (sm_100) =====

	.target	sm_100

	.elftype	@"ET_EXEC"


//--------------------- .note.nv.tkinfo           --------------------------
	.section	.note.nv.tkinfo,"",@"SHT_NOTE"
	.sectionflags	@"SHF_NOTE_NV_TKINFO"
	.tkinfo
        /*0018*/ 	.word	0x00000002
        /*0030*/ 	.string	""
        /*0030*/ 	.string	"ptxas"
        /*0030*/ 	.string	"Cuda compilation tools, release 13.0, V13.0.88"
        /*0030*/ 	.string	"Build cuda_13.0.r13.0/compiler.36424714_0"
        /*0030*/ 	.string	"-arch sm_100 -m 64 "



//--------------------- .note.nv.cuinfo           --------------------------
	.section	.note.nv.cuinfo,"",@"SHT_NOTE"
	.sectionflags	@"SHF_NOTE_NV_CUINFO"
        /*0018*/ 	.short	0x0002
        /*001a*/ 	.short	0x0064
        /*001c*/ 	.short	0x0082
	.zero		2


//--------------------- .nv.info                  --------------------------
	.section	.nv.info,"",@"SHT_CUDA_INFO"
	.align	4


	//----- nvinfo : EIATTR_REGCOUNT
	.align		4
        /*0000*/ 	.byte	0x04, 0x2f
        /*0002*/ 	.short	(.L_1 - .L_0)
	.align		4
.L_0:
        /*0004*/ 	.word	index@(_Z15funkcja_testowav)
        /*0008*/ 	.word	0x00000004


	//----- nvinfo : EIATTR_FRAME_SIZE
	.align		4
.L_1:
        /*000c*/ 	.byte	0x04, 0x11
        /*000e*/ 	.short	(.L_3 - .L_2)
	.align		4
.L_2:
        /*0010*/ 	.word	index@(_Z15funkcja_testowav)
        /*0014*/ 	.word	0x00000000


	//----- nvinfo : EIATTR_MIN_STACK_SIZE
	.align		4
.L_3:
        /*0018*/ 	.byte	0x04, 0x12
        /*001a*/ 	.short	(.L_5 - .L_4)
	.align		4
.L_4:
        /*001c*/ 	.word	index@(_Z15funkcja_testowav)
        /*0020*/ 	.word	0x00000000
.L_5:


//--------------------- .nv.compat                --------------------------
	.section	.nv.compat,"",@"SHT_CUDA_COMPAT_INFO"
	.align	4
        /*0000*/ 	.byte	0x02, 0x09, 0x00, 0x00, 0x02, 0x02, 0x01, 0x00, 0x02, 0x05, 0x05, 0x00, 0x03, 0x07, 0x01, 0x01
        /*0010*/ 	.byte	0x02, 0x03, 0x00, 0x00, 0x02, 0x06, 0x01, 0x00, 0x04, 0x0b, 0x08, 0x00, 0x09, 0x00, 0x00, 0x00
        /*0020*/ 	.byte	0x00, 0x00, 0x00, 0x00


//--------------------- .nv.info._Z15funkcja_testowav --------------------------
	.section	.nv.info._Z15funkcja_testowav,"",@"SHT_CUDA_INFO"
	.sectionflags	@""
	.align	4


	//----- nvinfo : EIATTR_CUDA_API_VERSION
	.align		4
        /*0000*/ 	.byte	0x04, 0x37
        /*0002*/ 	.short	(.L_7 - .L_6)
.L_6:
        /*0004*/ 	.word	0x00000082


	//----- nvinfo : EIATTR_SPARSE_MMA_MASK
	.align		4
.L_7:
        /*0008*/ 	.byte	0x03, 0x50
        /*000a*/ 	.short	0x0000


	//----- nvinfo : EIATTR_MAXREG_COUNT
	.align		4
        /*000c*/ 	.byte	0x03, 0x1b
        /*000e*/ 	.short	0x00ff


	//----- nvinfo : EIATTR_MERCURY_ISA_VERSION
	.align		4
        /*0010*/ 	.byte	0x03, 0x5f
        /*0012*/ 	.short	0x0101


	//----- nvinfo : EIATTR_VRC_CTA_INIT_COUNT
	.align		4
        /*0014*/ 	.byte	0x02, 0x4a
	.zero		1
	.zero		1


	//----- nvinfo : EIATTR_EXIT_INSTR_OFFSETS
	.align		4
        /*0018*/ 	.byte	0x04, 0x1c
        /*001a*/ 	.short	(.L_9 - .L_8)


	//   ....[0]....
.L_8:
        /*001c*/ 	.word	0x00000010


	//----- nvinfo : EIATTR_SW_WAR
	.align		4
.L_9:
        /*0020*/ 	.byte	0x04, 0x36
        /*0022*/ 	.short	(.L_11 - .L_10)
.L_10:
        /*0024*/ 	.word	0x00000008
.L_11:


//--------------------- .nv.callgraph             --------------------------
	.section	.nv.callgraph,"",@"SHT_CUDA_CALLGRAPH"
	.align	4
	.sectionentsize	8
	.align		4
        /*0000*/ 	.word	0x00000000
	.align		4
        /*0004*/ 	.word	0xffffffff
	.align		4
        /*0008*/ 	.word	0x00000000
	.align		4
        /*000c*/ 	.word	0xfffffffe
	.align		4
        /*0010*/ 	.word	0x00000000
	.align		4
        /*0014*/ 	.word	0xfffffffd
	.align		4
        /*0018*/ 	.word	0x00000000
	.align		4
        /*001c*/ 	.word	0xfffffffc


//--------------------- .text._Z15funkcja_testowav --------------------------
	.section	.text._Z15funkcja_testowav,"ax",@progbits
	.align	128
        .global         _Z15funkcja_testowav
        .type           _Z15funkcja_testowav,@function
        .size           _Z15funkcja_testowav,(.L_x_1 - _Z15funkcja_testowav)
        .other          _Z15funkcja_testowav,@"STO_CUDA_ENTRY STV_DEFAULT"
_Z15funkcja_testowav:
.text._Z15funkcja_testowav:
[----:B------:R-:W-:Y:S01]  /*0000*/  LDC R1, c[0x0][0x37c] ;  /* 0x0000df00ff017b82 */ /* 0x000fe20000000800 */
[----:B------:R-:W-:Y:S05]  /*0010*/  EXIT ;  /* 0x000000000000794d */ /* 0x000fea0003800000 */
.L_x_0:
[----:B------:R-:W-:-:S00]  /*0020*/  BRA `(.L_x_0) ;  /* 0xfffffffc00fc7947 */ /* 0x000fc0000383ffff */
[----:B------:R-:W-:-:S00]  /*0030*/  NOP ;  /* 0x0000000000007918 */ /* 0x000fc00000000000 */
        /* <DEDUP_REMOVED lines=12> */
.L_x_1:


//--------------------- .nv.shared.reserved.0     --------------------------
	.section	.nv.shared.reserved.0,"aw",@nobits
	.weak		__nv_reservedSMEM_offset_0_alias
	.size		__nv_reservedSMEM_offset_0_alias, 0, 64
	.other		__nv_reservedSMEM_offset_0_alias,@"STO_CUDA_RESERVED_SHARED STV_DEFAULT"
__nv_reservedSMEM_offset_0_alias:
	.zero		0
	.zero		64


//--------------------- .nv.constant0._Z15funkcja_testowav --------------------------
	.section	.nv.constant0._Z15funkcja_testowav,"a",@progbits
	.sectionflags	@""
	.align	4
.nv.constant0._Z15funkcja_testowav:
	.zero		896


//--------------------- SYMBOLS --------------------------

	.type		.nv.reservedSmem.offset0,@object
	.size		.nv.reservedSmem.offset0,0x4
